//
// Generated by NVIDIA NVVM Compiler
//
// Compiler Build ID: CL-36424714
// Cuda compilation tools, release 13.0, V13.0.88
// Based on NVVM 20.0.0
//

.version 9.0
.target sm_100
.address_size 64

	// .globl	_Z13D_subtractionPdS_S_S_S_S_ii

.visible .entry _Z13D_subtractionPdS_S_S_S_S_ii(
	.param .u64 .ptr .align 1 _Z13D_subtractionPdS_S_S_S_S_ii_param_0,
	.param .u64 .ptr .align 1 _Z13D_subtractionPdS_S_S_S_S_ii_param_1,
	.param .u64 .ptr .align 1 _Z13D_subtractionPdS_S_S_S_S_ii_param_2,
	.param .u64 .ptr .align 1 _Z13D_subtractionPdS_S_S_S_S_ii_param_3,
	.param .u64 .ptr .align 1 _Z13D_subtractionPdS_S_S_S_S_ii_param_4,
	.param .u64 .ptr .align 1 _Z13D_subtractionPdS_S_S_S_S_ii_param_5,
	.param .u32 _Z13D_subtractionPdS_S_S_S_S_ii_param_6,
	.param .u32 _Z13D_subtractionPdS_S_S_S_S_ii_param_7
)
{
	.reg .pred 	%p<4>;
	.reg .b32 	%r<12>;
	.reg .b64 	%rd<20>;
	.reg .b64 	%fd<7>;

	ld.param.u64 	%rd1, [_Z13D_subtractionPdS_S_S_S_S_ii_param_0];
	ld.param.u64 	%rd2, [_Z13D_subtractionPdS_S_S_S_S_ii_param_1];
	ld.param.u64 	%rd3, [_Z13D_subtractionPdS_S_S_S_S_ii_param_2];
	ld.param.u64 	%rd4, [_Z13D_subtractionPdS_S_S_S_S_ii_param_3];
	ld.param.u64 	%rd5, [_Z13D_subtractionPdS_S_S_S_S_ii_param_4];
	ld.param.u64 	%rd6, [_Z13D_subtractionPdS_S_S_S_S_ii_param_5];
	ld.param.u32 	%r2, [_Z13D_subtractionPdS_S_S_S_S_ii_param_6];
	ld.param.u32 	%r3, [_Z13D_subtractionPdS_S_S_S_S_ii_param_7];
	mov.u32 	%r4, %ctaid.y;
	mov.u32 	%r5, %ntid.y;
	mov.u32 	%r6, %tid.y;
	mad.lo.s32 	%r7, %r4, %r5, %r6;
	mov.u32 	%r8, %ctaid.x;
	mov.u32 	%r9, %ntid.x;
	mov.u32 	%r10, %tid.x;
	mad.lo.s32 	%r11, %r8, %r9, %r10;
	mad.lo.s32 	%r1, %r3, %r7, %r11;
	setp.ge.s32 	%p1, %r7, %r2;
	setp.ge.s32 	%p2, %r11, %r3;
	or.pred  	%p3, %p1, %p2;
	@%p3 bra 	$L__BB0_2;
	cvta.to.global.u64 	%rd7, %rd3;
	cvta.to.global.u64 	%rd8, %rd5;
	cvta.to.global.u64 	%rd9, %rd1;
	cvta.to.global.u64 	%rd10, %rd4;
	cvta.to.global.u64 	%rd11, %rd6;
	cvta.to.global.u64 	%rd12, %rd2;
	mul.wide.s32 	%rd13, %r1, 8;
	add.s64 	%rd14, %rd7, %rd13;
	ld.global.f64 	%fd1, [%rd14];
	add.s64 	%rd15, %rd8, %rd13;
	ld.global.f64 	%fd2, [%rd15];
	sub.f64 	%fd3, %fd1, %fd2;
	add.s64 	%rd16, %rd9, %rd13;
	st.global.f64 	[%rd16], %fd3;
	add.s64 	%rd17, %rd10, %rd13;
	ld.global.f64 	%fd4, [%rd17];
	add.s64 	%rd18, %rd11, %rd13;
	ld.global.f64 	%fd5, [%rd18];
	sub.f64 	%fd6, %fd4, %fd5;
	add.s64 	%rd19, %rd12, %rd13;
	st.global.f64 	[%rd19], %fd6;
$L__BB0_2:
	ret;

}


// ===== COMPILED SASS (sm_100) =====

	.target	sm_100

	.elftype	@"ET_EXEC"


//--------------------- .note.nv.tkinfo           --------------------------
	.section	.note.nv.tkinfo,"",@"SHT_NOTE"
	.sectionflags	@"SHF_NOTE_NV_TKINFO"
	.tkinfo
        /*0018*/ 	.word	0x00000002
        /*0030*/ 	.string	""
        /*0030*/ 	.string	"ptxas"
        /*0030*/ 	.string	"Cuda compilation tools, release 13.0, V13.0.88"
        /*0030*/ 	.string	"Build cuda_13.0.r13.0/compiler.36424714_0"
        /*0030*/ 	.string	"-arch sm_100 -m 64 "



//--------------------- .note.nv.cuinfo           --------------------------
	.section	.note.nv.cuinfo,"",@"SHT_NOTE"
	.sectionflags	@"SHF_NOTE_NV_CUINFO"
        /*0018*/ 	.short	0x0002
        /*001a*/ 	.short	0x0064
        /*001c*/ 	.short	0x0082
	.zero		2


//--------------------- .nv.info                  --------------------------
	.section	.nv.info,"",@"SHT_CUDA_INFO"
	.align	4


	//----- nvinfo : EIATTR_REGCOUNT
	.align		4
        /*0000*/ 	.byte	0x04, 0x2f
        /*0002*/ 	.short	(.L_1 - .L_0)
	.align		4
.L_0:
        /*0004*/ 	.word	index@(_Z13D_subtractionPdS_S_S_S_S_ii)
        /*0008*/ 	.word	0x00000010


	//----- nvinfo : EIATTR_FRAME_SIZE
	.align		4
.L_1:
        /*000c*/ 	.byte	0x04, 0x11
        /*000e*/ 	.short	(.L_3 - .L_2)
	.align		4
.L_2:
        /*0010*/ 	.word	index@(_Z13D_subtractionPdS_S_S_S_S_ii)
        /*0014*/ 	.word	0x00000000


	//----- nvinfo : EIATTR_MIN_STACK_SIZE
	.align		4
.L_3:
        /*0018*/ 	.byte	0x04, 0x12
        /*001a*/ 	.short	(.L_5 - .L_4)
	.align		4
.L_4:
        /*001c*/ 	.word	index@(_Z13D_subtractionPdS_S_S_S_S_ii)
        /*0020*/ 	.word	0x00000000
.L_5:


//--------------------- .nv.compat                --------------------------
	.section	.nv.compat,"",@"SHT_CUDA_COMPAT_INFO"
	.align	4
        /*0000*/ 	.byte	0x02, 0x09, 0x00, 0x00, 0x02, 0x02, 0x01, 0x00, 0x02, 0x05, 0x05, 0x00, 0x03, 0x07, 0x01, 0x01
        /*0010*/ 	.byte	0x02, 0x03, 0x00, 0x00, 0x02, 0x06, 0x01, 0x00, 0x04, 0x0b, 0x08, 0x00, 0x01, 0x00, 0x00, 0x00
        /*0020*/ 	.byte	0x00, 0x00, 0x00, 0x00


//--------------------- .nv.info._Z13D_subtractionPdS_S_S_S_S_ii --------------------------
	.section	.nv.info._Z13D_subtractionPdS_S_S_S_S_ii,"",@"SHT_CUDA_INFO"
	.sectionflags	@""
	.align	4


	//----- nvinfo : EIATTR_CUDA_API_VERSION
	.align		4
        /*0000*/ 	.byte	0x04, 0x37
        /*0002*/ 	.short	(.L_7 - .L_6)
.L_6:
        /*0004*/ 	.word	0x00000082


	//----- nvinfo : EIATTR_KPARAM_INFO
	.align		4
.L_7:
        /*0008*/ 	.byte	0x04, 0x17
        /*000a*/ 	.short	(.L_9 - .L_8)
.L_8:
        /*000c*/ 	.word	0x00000000
        /*0010*/ 	.short	0x0007
        /*0012*/ 	.short	0x0034
        /*0014*/ 	.byte	0x00, 0xf0, 0x11, 0x00


	//----- nvinfo : EIATTR_KPARAM_INFO
	.align		4
.L_9:
        /*0018*/ 	.byte	0x04, 0x17
        /*001a*/ 	.short	(.L_11 - .L_10)
.L_10:
        /*001c*/ 	.word	0x00000000
        /*0020*/ 	.short	0x0006
        /*0022*/ 	.short	0x0030
        /*0024*/ 	.byte	0x00, 0xf0, 0x11, 0x00


	//----- nvinfo : EIATTR_KPARAM_INFO
	.align		4
.L_11:
        /*0028*/ 	.byte	0x04, 0x17
        /*002a*/ 	.short	(.L_13 - .L_12)
.L_12:
        /*002c*/ 	.word	0x00000000
        /*0030*/ 	.short	0x0005
        /*0032*/ 	.short	0x0028
        /*0034*/ 	.byte	0x00, 0xf5, 0x21, 0x00


	//----- nvinfo : EIATTR_KPARAM_INFO
	.align		4
.L_13:
        /*0038*/ 	.byte	0x04, 0x17
        /*003a*/ 	.short	(.L_15 - .L_14)
.L_14:
        /*003c*/ 	.word	0x00000000
        /*0040*/ 	.short	0x0004
        /*0042*/ 	.short	0x0020
        /*0044*/ 	.byte	0x00, 0xf5, 0x21, 0x00


	//----- nvinfo : EIATTR_KPARAM_INFO
	.align		4
.L_15:
        /*0048*/ 	.byte	0x04, 0x17
        /*004a*/ 	.short	(.L_17 - .L_16)
.L_16:
        /*004c*/ 	.word	0x00000000
        /*0050*/ 	.short	0x0003
        /*0052*/ 	.short	0x0018
        /*0054*/ 	.byte	0x00, 0xf5, 0x21, 0x00


	//----- nvinfo : EIATTR_KPARAM_INFO
	.align		4
.L_17:
        /*0058*/ 	.byte	0x04, 0x17
        /*005a*/ 	.short	(.L_19 - .L_18)
.L_18:
        /*005c*/ 	.word	0x00000000
        /*0060*/ 	.short	0x0002
        /*0062*/ 	.short	0x0010
        /*0064*/ 	.byte	0x00, 0xf5, 0x21, 0x00


	//----- nvinfo : EIATTR_KPARAM_INFO
	.align		4
.L_19:
        /*0068*/ 	.byte	0x04, 0x17
        /*006a*/ 	.short	(.L_21 - .L_20)
.L_20:
        /*006c*/ 	.word	0x00000000
        /*0070*/ 	.short	0x0001
        /*0072*/ 	.short	0x0008
        /*0074*/ 	.byte	0x00, 0xf5, 0x21, 0x00


	//----- nvinfo : EIATTR_KPARAM_INFO
	.align		4
.L_21:
        /*0078*/ 	.byte	0x04, 0x17
        /*007a*/ 	.short	(.L_23 - .L_22)
.L_22:
        /*007c*/ 	.word	0x00000000
        /*0080*/ 	.short	0x0000
        /*0082*/ 	.short	0x0000
        /*0084*/ 	.byte	0x00, 0xf5, 0x21, 0x00


	//----- nvinfo : EIATTR_SPARSE_MMA_MASK
	.align		4
.L_23:
        /*0088*/ 	.byte	0x03, 0x50
        /*008a*/ 	.short	0x0000


	//----- nvinfo : EIATTR_MAXREG_COUNT
	.align		4
        /*008c*/ 	.byte	0x03, 0x1b
        /*008e*/ 	.short	0x00ff


	//----- nvinfo : EIATTR_MERCURY_ISA_VERSION
	.align		4
        /*0090*/ 	.byte	0x03, 0x5f
        /*0092*/ 	.short	0x0101


	//----- nvinfo : EIATTR_VRC_CTA_INIT_COUNT
	.align		4
        /*0094*/ 	.byte	0x02, 0x4a
	.zero		1
	.zero		1


	//----- nvinfo : EIATTR_EXIT_INSTR_OFFSETS
	.align		4
        /*0098*/ 	.byte	0x04, 0x1c
        /*009a*/ 	.short	(.L_25 - .L_24)


	//   ....[0]....
.L_24:
        /*009c*/ 	.word	0x000000d0


	//   ....[1]....
        /*00a0*/ 	.word	0x00000230


	//----- nvinfo : EIATTR_CBANK_PARAM_SIZE
	.align		4
.L_25:
        /*00a4*/ 	.byte	0x03, 0x19
        /*00a6*/ 	.short	0x0038


	//----- nvinfo : EIATTR_PARAM_CBANK
	.align		4
        /*00a8*/ 	.byte	0x04, 0x0a
        /*00aa*/ 	.short	(.L_27 - .L_26)
	.align		4
.L_26:
        /*00ac*/ 	.word	index@(.nv.constant0._Z13D_subtractionPdS_S_S_S_S_ii)
        /*00b0*/ 	.short	0x0380
        /*00b2*/ 	.short	0x0038


	//----- nvinfo : EIATTR_SW_WAR
	.align		4
.L_27:
        /*00b4*/ 	.byte	0x04, 0x36
        /*00b6*/ 	.short	(.L_29 - .L_28)
.L_28:
        /*00b8*/ 	.word	0x00000008
.L_29:


//--------------------- .nv.callgraph             --------------------------
	.section	.nv.callgraph,"",@"SHT_CUDA_CALLGRAPH"
	.align	4
	.sectionentsize	8
	.align		4
        /*0000*/ 	.word	0x00000000
	.align		4
        /*0004*/ 	.word	0xffffffff
	.align		4
        /*0008*/ 	.word	0x00000000
	.align		4
        /*000c*/ 	.word	0xfffffffe
	.align		4
        /*0010*/ 	.word	0x00000000
	.align		4
        /*0014*/ 	.word	0xfffffffd
	.align		4
        /*0018*/ 	.word	0x00000000
	.align		4
        /*001c*/ 	.word	0xfffffffc


//--------------------- .text._Z13D_subtractionPdS_S_S_S_S_ii --------------------------
	.section	.text._Z13D_subtractionPdS_S_S_S_S_ii,"ax",@progbits
	.align	128
        .global         _Z13D_subtractionPdS_S_S_S_S_ii
        .type           _Z13D_subtractionPdS_S_S_S_S_ii,@function
        .size           _Z13D_subtractionPdS_S_S_S_S_ii,(.L_x_1 - _Z13D_subtractionPdS_S_S_S_S_ii)
        .other          _Z13D_subtractionPdS_S_S_S_S_ii,@"STO_CUDA_ENTRY STV_DEFAULT"
_Z13D_subtractionPdS_S_S_S_S_ii:
.text._Z13D_subtractionPdS_S_S_S_S_ii:
[----:B------:R-:W-:Y:S01]  /*0000*/  LDC R1, c[0x0][0x37c] ;  /* 0x0000df00ff017b82 */ /* 0x000fe20000000800 */
[----:B------:R-:W0:Y:S07]  /*0010*/  S2R R2, SR_TID.X ;  /* 0x0000000000027919 */ /* 0x000e2e0000002100 */
[----:B------:R-:W1:Y:S01]  /*0020*/  LDC R0, c[0x0][0x364] ;  /* 0x0000d900ff007b82 */ /* 0x000e620000000800 */
[----:B------:R-:W2:Y:S01]  /*0030*/  LDCU.64 UR6, c[0x0][0x3b0] ;  /* 0x00007600ff0677ac */ /* 0x000ea20008000a00 */
[----:B------:R-:W1:Y:S06]  /*0040*/  S2R R5, SR_TID.Y ;  /* 0x0000000000057919 */ /* 0x000e6c0000002200 */
[----:B------:R-:W0:Y:S08]  /*0050*/  S2UR UR5, SR_CTAID.X ;  /* 0x00000000000579c3 */ /* 0x000e300000002500 */
[----:B------:R-:W0:Y:S08]  /*0060*/  LDC R3, c[0x0][0x360] ;  /* 0x0000d800ff037b82 */ /* 0x000e300000000800 */
[----:B------:R-:W1:Y:S01]  /*0070*/  S2UR UR4, SR_CTAID.Y ;  /* 0x00000000000479c3 */ /* 0x000e620000002600 */
[----:B0-----:R-:W-:-:S05]  /*0080*/  IMAD R3, R3, UR5, R2 ;  /* 0x0000000503037c24 */ /* 0x001fca000f8e0202 */
[----:B--2---:R-:W-:Y:S01]  /*0090*/  ISETP.GE.AND P0, PT, R3, UR7, PT ;  /* 0x0000000703007c0c */ /* 0x004fe2000bf06270 */
[----:B-1----:R-:W-:-:S05]  /*00a0*/  IMAD R0, R0, UR4, R5 ;  /* 0x0000000400007c24 */ /* 0x002fca000f8e0205 */
[C---:B------:R-:W-:Y:S01]  /*00b0*/  ISETP.GE.OR P0, PT, R0.reuse, UR6, P0 ;  /* 0x0000000600007c0c */ /* 0x040fe20008706670 */
[----:B------:R-:W-:-:S12]  /*00c0*/  IMAD R0, R0, UR7, R3 ;  /* 0x0000000700007c24 */ /* 0x000fd8000f8e0203 */
[----:B------:R-:W-:Y:S05]  /*00d0*/  @P0 EXIT ;  /* 0x000000000000094d */ /* 0x000fea0003800000 */
[----:B------:R-:W0:Y:S01]  /*00e0*/  LDC.64 R2, c[0x0][0x390] ;  /* 0x0000e400ff027b82 */ /* 0x000e220000000a00 */
[----:B------:R-:W1:Y:S07]  /*00f0*/  LDCU.64 UR4, c[0x0][0x358] ;  /* 0x00006b00ff0477ac */ /* 0x000e6e0008000a00 */
[----:B------:R-:W2:Y:S08]  /*0100*/  LDC.64 R4, c[0x0][0x3a0] ;  /* 0x0000e800ff047b82 */ /* 0x000eb00000000a00 */
[----:B------:R-:W3:Y:S01]  /*0110*/  LDC.64 R8, c[0x0][0x380] ;  /* 0x0000e000ff087b82 */ /* 0x000ee20000000a00 */
[----:B0-----:R-:W-:-:S07]  /*0120*/  IMAD.WIDE R2, R0, 0x8, R2 ;  /* 0x0000000800027825 */ /* 0x001fce00078e0202 */
[----:B------:R-:W0:Y:S01]  /*0130*/  LDC.64 R10, c[0x0][0x398] ;  /* 0x0000e600ff0a7b82 */ /* 0x000e220000000a00 */
[----:B-1----:R-:W4:Y:S01]  /*0140*/  LDG.E.64 R2, desc[UR4][R2.64] ;  /* 0x0000000402027981 */ /* 0x002f22000c1e1b00 */
[----:B--2---:R-:W-:-:S06]  /*0150*/  IMAD.WIDE R4, R0, 0x8, R4 ;  /* 0x0000000800047825 */ /* 0x004fcc00078e0204 */
[----:B------:R-:W1:Y:S01]  /*0160*/  LDC.64 R12, c[0x0][0x3a8] ;  /* 0x0000ea00ff0c7b82 */ /* 0x000e620000000a00 */
[----:B------:R-:W4:Y:S01]  /*0170*/  LDG.E.64 R4, desc[UR4][R4.64] ;  /* 0x0000000404047981 */ /* 0x000f22000c1e1b00 */
[----:B---3--:R-:W-:-:S04]  /*0180*/  IMAD.WIDE R8, R0, 0x8, R8 ;  /* 0x0000000800087825 */ /* 0x008fc800078e0208 */
[----:B0-----:R-:W-:-:S04]  /*0190*/  IMAD.WIDE R10, R0, 0x8, R10 ;  /* 0x00000008000a7825 */ /* 0x001fc800078e020a */
[C---:B-1----:R-:W-:Y:S01]  /*01a0*/  IMAD.WIDE R12, R0.reuse, 0x8, R12 ;  /* 0x00000008000c7825 */ /* 0x042fe200078e020c */
[----:B----4-:R-:W-:Y:S01]  /*01b0*/  DADD R6, R2, -R4 ;  /* 0x0000000002067229 */ /* 0x010fe20000000804 */
[----:B------:R-:W0:Y:S06]  /*01c0*/  LDC.64 R4, c[0x0][0x388] ;  /* 0x0000e200ff047b82 */ /* 0x000e2c0000000a00 */
[----:B------:R-:W-:Y:S04]  /*01d0*/  STG.E.64 desc[UR4][R8.64], R6 ;  /* 0x0000000608007986 */ /* 0x000fe8000c101b04 */
[----:B------:R-:W2:Y:S04]  /*01e0*/  LDG.E.64 R10, desc[UR4][R10.64] ;  /* 0x000000040a0a7981 */ /* 0x000ea8000c1e1b00 */
[----:B------:R-:W2:Y:S01]  /*01f0*/  LDG.E.64 R12, desc[UR4][R12.64] ;  /* 0x000000040c0c7981 */ /* 0x000ea2000c1e1b00 */
[----:B0-----:R-:W-:Y:S01]  /*0200*/  IMAD.WIDE R4, R0, 0x8, R4 ;  /* 0x0000000800047825 */ /* 0x001fe200078e0204 */
[----:B--2---:R-:W-:-:S07]  /*0210*/  DADD R2, R10, -R12 ;  /* 0x000000000a027229 */ /* 0x004fce000000080c */
[----:B------:R-:W-:Y:S01]  /*0220*/  STG.E.64 desc[UR4][R4.64], R2 ;  /* 0x0000000204007986 */ /* 0x000fe2000c101b04 */
[----:B------:R-:W-:Y:S05]  /*0230*/  EXIT ;  /* 0x000000000000794d */ /* 0x000fea0003800000 */
.L_x_0:
[----:B------:R-:W-:-:S00]  /*0240*/  BRA `(.L_x_0) ;  /* 0xfffffffc00fc7947 */ /* 0x000fc0000383ffff */
[----:B------:R-:W-:-:S00]  /*0250*/  NOP ;  /* 0x0000000000007918 */ /* 0x000fc00000000000 */
        /* <DEDUP_REMOVED lines=10> */
.L_x_1:


//--------------------- .nv.shared.reserved.0     --------------------------
	.section	.nv.shared.reserved.0,"aw",@nobits
	.weak		__nv_reservedSMEM_offset_0_alias
	.size		__nv_reservedSMEM_offset_0_alias, 0, 64
	.other		__nv_reservedSMEM_offset_0_alias,@"STO_CUDA_RESERVED_SHARED STV_DEFAULT"
__nv_reservedSMEM_offset_0_alias:
	.zero		0
	.zero		64


//--------------------- .nv.constant0._Z13D_subtractionPdS_S_S_S_S_ii --------------------------
	.section	.nv.constant0._Z13D_subtractionPdS_S_S_S_S_ii,"a",@progbits
	.sectionflags	@""
	.align	4
.nv.constant0._Z13D_subtractionPdS_S_S_S_S_ii:
	.zero		952


//--------------------- SYMBOLS --------------------------

	.type		.nv.reservedSmem.offset0,@object
	.size		.nv.reservedSmem.offset0,0x4
